	.headerflags	@"EF_CUDA_TEXMODE_UNIFIED EF_CUDA_64BIT_ADDRESS EF_CUDA_ACCELERATORS EF_CUDA_SM90 EF_CUDA_VIRTUAL_SM(EF_CUDA_SM90)"
	.elftype	@"ET_EXEC"


//--------------------- .nv.info                  --------------------------
	.section	.nv.info,"",@"SHT_CUDA_INFO"
	.align	4


	//----- nvinfo : EIATTR_REGCOUNT
	.align		4
        /*0000*/ 	.byte	0x04, 0x2f
        /*0002*/ 	.short	(.L_1 - .L_0)
	.align		4
.L_0:
        /*0004*/ 	.word	index@(triton_per_fused_mean_pow_sub_29)
        /*0008*/ 	.word	0x0000001b


	//----- nvinfo : EIATTR_MIN_STACK_SIZE
	.align		4
.L_1:
        /*000c*/ 	.byte	0x04, 0x12
        /*000e*/ 	.short	(.L_3 - .L_2)
	.align		4
.L_2:
        /*0010*/ 	.word	index@(triton_per_fused_mean_pow_sub_29)
        /*0014*/ 	.word	0x00000000


	//----- nvinfo : EIATTR_FRAME_SIZE
	.align		4
.L_3:
        /*0018*/ 	.byte	0x04, 0x11
        /*001a*/ 	.short	(.L_5 - .L_4)
	.align		4
.L_4:
        /*001c*/ 	.word	index@(triton_per_fused_mean_pow_sub_29)
        /*0020*/ 	.word	0x00000000


	//----- nvinfo : EIATTR_MIN_STACK_SIZE
	.align		4
.L_5:
        /*0024*/ 	.byte	0x04, 0x12
        /*0026*/ 	.short	(.L_7 - .L_6)
	.align		4
.L_6:
        /*0028*/ 	.word	index@(triton_per_fused_mean_pow_sub_29)
        /*002c*/ 	.word	0x00000000
.L_7:


//--------------------- .nv.info.triton_per_fused_mean_pow_sub_29 --------------------------
	.section	.nv.info.triton_per_fused_mean_pow_sub_29,"",@"SHT_CUDA_INFO"
	.sectionflags	@""
	.align	4


	//----- nvinfo : EIATTR_CUDA_API_VERSION
	.align		4
        /*0000*/ 	.byte	0x04, 0x37
        /*0002*/ 	.short	(.L_9 - .L_8)
.L_8:
        /*0004*/ 	.word	0x0000007c


	//----- nvinfo : EIATTR_KPARAM_INFO
	.align		4
.L_9:
        /*0008*/ 	.byte	0x04, 0x17
        /*000a*/ 	.short	(.L_11 - .L_10)
.L_10:
        /*000c*/ 	.word	0x00000000
        /*0010*/ 	.short	0x0004
        /*0012*/ 	.short	0x001c
        /*0014*/ 	.byte	0x00, 0xf0, 0x11, 0x00


	//----- nvinfo : EIATTR_KPARAM_INFO
	.align		4
.L_11:
        /*0018*/ 	.byte	0x04, 0x17
        /*001a*/ 	.short	(.L_13 - .L_12)
.L_12:
        /*001c*/ 	.word	0x00000000
        /*0020*/ 	.short	0x0003
        /*0022*/ 	.short	0x0018
        /*0024*/ 	.byte	0x00, 0xf0, 0x11, 0x00


	//----- nvinfo : EIATTR_KPARAM_INFO
	.align		4
.L_13:
        /*0028*/ 	.byte	0x04, 0x17
        /*002a*/ 	.short	(.L_15 - .L_14)
.L_14:
        /*002c*/ 	.word	0x00000000
        /*0030*/ 	.short	0x0002
        /*0032*/ 	.short	0x0010
        /*0034*/ 	.byte	0x00, 0xf4, 0x21, 0x00


	//----- nvinfo : EIATTR_KPARAM_INFO
	.align		4
.L_15:
        /*0038*/ 	.byte	0x04, 0x17
        /*003a*/ 	.short	(.L_17 - .L_16)
.L_16:
        /*003c*/ 	.word	0x00000000
        /*0040*/ 	.short	0x0001
        /*0042*/ 	.short	0x0008
        /*0044*/ 	.byte	0x00, 0xf4, 0x21, 0x00


	//----- nvinfo : EIATTR_KPARAM_INFO
	.align		4
.L_17:
        /*0048*/ 	.byte	0x04, 0x17
        /*004a*/ 	.short	(.L_19 - .L_18)
.L_18:
        /*004c*/ 	.word	0x00000000
        /*0050*/ 	.short	0x0000
        /*0052*/ 	.short	0x0000
        /*0054*/ 	.byte	0x00, 0xf4, 0x21, 0x00


	//----- nvinfo : EIATTR_SPARSE_MMA_MASK
	.align		4
.L_19:
        /*0058*/ 	.byte	0x03, 0x50
        /*005a*/ 	.short	0x0000


	//----- nvinfo : EIATTR_MAXREG_COUNT
	.align		4
        /*005c*/ 	.byte	0x03, 0x1b
        /*005e*/ 	.short	0x00ff


	//----- nvinfo : EIATTR_COOP_GROUP_MASK_REGIDS
	.align		4
        /*0060*/ 	.byte	0x04, 0x29
        /*0062*/ 	.short	(.L_21 - .L_20)


	//   ....[0]....
.L_20:
        /*0064*/ 	.word	0xffffffff


	//   ....[1]....
        /*0068*/ 	.word	0xffffffff


	//   ....[2]....
        /*006c*/ 	.word	0xffffffff


	//   ....[3]....
        /*0070*/ 	.word	0xffffffff


	//   ....[4]....
        /*0074*/ 	.word	0xffffffff


	//----- nvinfo : EIATTR_COOP_GROUP_INSTR_OFFSETS
	.align		4
.L_21:
        /*0078*/ 	.byte	0x04, 0x28
        /*007a*/ 	.short	(.L_23 - .L_22)


	//   ....[0]....
.L_22:
        /*007c*/ 	.word	0x000005f0


	//   ....[1]....
        /*0080*/ 	.word	0x00000610


	//   ....[2]....
        /*0084*/ 	.word	0x000006a0


	//   ....[3]....
        /*0088*/ 	.word	0x000006c0


	//   ....[4]....
        /*008c*/ 	.word	0x000006f0


	//----- nvinfo : EIATTR_EXIT_INSTR_OFFSETS
	.align		4
.L_23:
        /*0090*/ 	.byte	0x04, 0x1c
        /*0092*/ 	.short	(.L_25 - .L_24)


	//   ....[0]....
.L_24:
        /*0094*/ 	.word	0x00000780


	//   ....[1]....
        /*0098*/ 	.word	0x000007d0


	//----- nvinfo : EIATTR_REQNTID
	.align		4
.L_25:
        /*009c*/ 	.byte	0x04, 0x10
        /*009e*/ 	.short	(.L_27 - .L_26)
.L_26:
        /*00a0*/ 	.word	0x00000100
        /*00a4*/ 	.word	0x00000001
        /*00a8*/ 	.word	0x00000001


	//----- nvinfo : EIATTR_CBANK_PARAM_SIZE
	.align		4
.L_27:
        /*00ac*/ 	.byte	0x03, 0x19
        /*00ae*/ 	.short	0x0020


	//----- nvinfo : EIATTR_PARAM_CBANK
	.align		4
        /*00b0*/ 	.byte	0x04, 0x0a
        /*00b2*/ 	.short	(.L_29 - .L_28)
	.align		4
.L_28:
        /*00b4*/ 	.word	index@(.nv.constant0.triton_per_fused_mean_pow_sub_29)
        /*00b8*/ 	.short	0x0210
        /*00ba*/ 	.short	0x0020


	//----- nvinfo : EIATTR_SW_WAR
	.align		4
.L_29:
        /*00bc*/ 	.byte	0x04, 0x36
        /*00be*/ 	.short	(.L_31 - .L_30)
.L_30:
        /*00c0*/ 	.word	0x00000008
.L_31:


//--------------------- .nv.callgraph             --------------------------
	.section	.nv.callgraph,"",@"SHT_CUDA_CALLGRAPH"
	.align	4
	.sectionentsize	8
	.align		4
        /*0000*/ 	.word	0x00000000
	.align		4
        /*0004*/ 	.word	0xffffffff
	.align		4
        /*0008*/ 	.word	0x00000000
	.align		4
        /*000c*/ 	.word	0xfffffffe
	.align		4
        /*0010*/ 	.word	0x00000000
	.align		4
        /*0014*/ 	.word	0xfffffffd
	.align		4
        /*0018*/ 	.word	0x00000000
	.align		4
        /*001c*/ 	.word	0xfffffffc


//--------------------- .text.triton_per_fused_mean_pow_sub_29 --------------------------
	.section	.text.triton_per_fused_mean_pow_sub_29,"ax",@progbits
	.sectionflags	@"SHF_BARRIERS=1"
	.align	128
        .global         triton_per_fused_mean_pow_sub_29
        .type           triton_per_fused_mean_pow_sub_29,@function
        .size           triton_per_fused_mean_pow_sub_29,(.L_x_1 - triton_per_fused_mean_pow_sub_29)
        .other          triton_per_fused_mean_pow_sub_29,@"STO_CUDA_ENTRY STV_DEFAULT"
triton_per_fused_mean_pow_sub_29:
.text.triton_per_fused_mean_pow_sub_29:
[----:B------:R-:W0:Y:S01]  /*0000*/  LDC R1, c[0x0][0x28] ;  /* 0x00000a00ff017b82 */ /* 0x000e220000000800 */
[----:B------:R-:W1:Y:S07]  /*0010*/  S2R R21, SR_TID.X ;  /* 0x0000000000157919 */ /* 0x000e6e0000002100 */
[----:B------:R-:W2:Y:S01]  /*0020*/  LDC.64 R8, c[0x0][0x218] ;  /* 0x00008600ff087b82 */ /* 0x000ea20000000a00 */
[----:B------:R-:W-:Y:S01]  /*0030*/  ULDC.64 UR4, c[0x0][0x218] ;  /* 0x0000860000047ab9 */ /* 0x000fe20000000a00 */
[----:B------:R-:W-:Y:S01]  /*0040*/  CS2R R18, SRZ ;  /* 0x0000000000127805 */ /* 0x000fe2000001ff00 */
[----:B------:R-:W3:Y:S01]  /*0050*/  S2R R3, SR_CTAID.X ;  /* 0x0000000000037919 */ /* 0x000ee20000002500 */
[----:B------:R-:W-:-:S04]  /*0060*/  ULDC.64 UR6, c[0x0][0x208] ;  /* 0x0000820000067ab9 */ /* 0x000fc80000000a00 */
[----:B------:R-:W4:Y:S01]  /*0070*/  LDC.64 R12, c[0x0][0x210] ;  /* 0x00008400ff0c7b82 */ /* 0x000f220000000a00 */
[----:B-1----:R-:W-:Y:S02]  /*0080*/  LOP3.LUT R10, R21, 0x7, RZ, 0xc0, !PT ;  /* 0x00000007150a7812 */ /* 0x002fe400078ec0ff */
[----:B------:R-:W-:-:S03]  /*0090*/  SHF.R.U32.HI R4, RZ, 0x7, R21 ;  /* 0x00000007ff047819 */ /* 0x000fc60000011615 */
[----:B---3--:R-:W-:-:S05]  /*00a0*/  IMAD R0, R3, 0x8, R10 ;  /* 0x0000000803007824 */ /* 0x008fca00078e020a */
[----:B------:R-:W-:-:S04]  /*00b0*/  SHF.R.S32.HI R3, RZ, 0x1f, R0 ;  /* 0x0000001fff037819 */ /* 0x000fc80000011400 */
[----:B------:R-:W-:-:S04]  /*00c0*/  LEA.HI R3, R3, R0, RZ, 0x6 ;  /* 0x0000000003037211 */ /* 0x000fc800078f30ff */
[C---:B------:R-:W-:Y:S01]  /*00d0*/  LOP3.LUT R5, R3.reuse, 0x1fffffc0, RZ, 0xc0, !PT ;  /* 0x1fffffc003057812 */ /* 0x040fe200078ec0ff */
[----:B------:R-:W-:-:S04]  /*00e0*/  IMAD.SHL.U32 R6, R3, 0x80, RZ ;  /* 0x0000008003067824 */ /* 0x000fc800078e00ff */
[----:B------:R-:W-:Y:S01]  /*00f0*/  IMAD.IADD R2, R0, 0x1, -R5 ;  /* 0x0000000100027824 */ /* 0x000fe200078e0a05 */
[----:B------:R-:W-:Y:S02]  /*0100*/  SGXT.U32 R5, R4, 0x1 ;  /* 0x000000010405781a */ /* 0x000fe40000000000 */
[----:B------:R-:W-:Y:S01]  /*0110*/  LOP3.LUT R6, R6, 0xffffe000, RZ, 0xc0, !PT ;  /* 0xffffe00006067812 */ /* 0x000fe200078ec0ff */
[----:B------:R-:W-:Y:S02]  /*0120*/  IMAD.SHL.U32 R4, R2, 0x8, RZ ;  /* 0x0000000802047824 */ /* 0x000fe400078e00ff */
[----:B------:R-:W-:-:S03]  /*0130*/  IMAD.SHL.U32 R2, R21, 0x40, RZ ;  /* 0x0000004015027824 */ /* 0x000fc600078e00ff */
[-C--:B------:R-:W-:Y:S02]  /*0140*/  LOP3.LUT R7, R4, R5.reuse, RZ, 0xfc, !PT ;  /* 0x0000000504077212 */ /* 0x080fe400078efcff */
[----:B------:R-:W-:Y:S02]  /*0150*/  LOP3.LUT R3, R2, 0x1e00, RZ, 0xc0, !PT ;  /* 0x00001e0002037812 */ /* 0x000fe400078ec0ff */
[----:B------:R-:W-:Y:S01]  /*0160*/  SHF.R.S32.HI R14, RZ, 0x1f, R4 ;  /* 0x0000001fff0e7819 */ /* 0x000fe20000011404 */
[C---:B--2---:R-:W-:Y:S01]  /*0170*/  IMAD.WIDE R8, R7.reuse, 0x4, R8 ;  /* 0x0000000407087825 */ /* 0x044fe200078e0208 */
[----:B------:R-:W-:Y:S02]  /*0180*/  IADD3 R6, R6, R4, R3 ;  /* 0x0000000406067210 */ /* 0x000fe40007ffe003 */
[C---:B------:R-:W-:Y:S02]  /*0190*/  LEA R2, P0, R7.reuse, UR4, 0x2 ;  /* 0x0000000407027c11 */ /* 0x040fe4000f8010ff */
[C---:B------:R-:W-:Y:S01]  /*01a0*/  LOP3.LUT R17, R6.reuse, R5, RZ, 0xfc, !PT ;  /* 0x0000000506117212 */ /* 0x040fe200078efcff */
[----:B------:R-:W-:Y:S01]  /*01b0*/  VIADD R16, R6, 0x4000 ;  /* 0x0000400006107836 */ /* 0x000fe20000000000 */
[----:B------:R-:W-:Y:S01]  /*01c0*/  LEA.HI.X R3, R7, UR5, R14, 0x2, P0 ;  /* 0x0000000507037c11 */ /* 0x000fe200080f140e */
[----:B------:R-:W-:Y:S01]  /*01d0*/  ULDC.64 UR4, c[0x0][0x210] ;  /* 0x0000840000047ab9 */ /* 0x000fe20000000a00 */
[----:B------:R-:W-:-:S02]  /*01e0*/  SHF.R.S32.HI R6, RZ, 0x1f, R6 ;  /* 0x0000001fff067819 */ /* 0x000fc40000011406 */
[----:B------:R-:W-:Y:S02]  /*01f0*/  CS2R R22, SRZ ;  /* 0x0000000000167805 */ /* 0x000fe4000001ff00 */
[C---:B------:R-:W-:Y:S01]  /*0200*/  LEA R4, P1, R17.reuse, UR4, 0x2 ;  /* 0x0000000411047c11 */ /* 0x040fe2000f8210ff */
[----:B------:R-:W-:Y:S01]  /*0210*/  IMAD.MOV.U32 R24, RZ, RZ, RZ ;  /* 0x000000ffff187224 */ /* 0x000fe200078e00ff */
[----:B------:R-:W-:Y:S02]  /*0220*/  ISETP.GE.AND P0, PT, R0, 0x80, PT ;  /* 0x000000800000780c */ /* 0x000fe40003f06270 */
[----:B------:R-:W-:Y:S02]  /*0230*/  CS2R R14, SRZ ;  /* 0x00000000000e7805 */ /* 0x000fe4000001ff00 */
[----:B------:R-:W-:Y:S02]  /*0240*/  LOP3.LUT R7, R16, R5, RZ, 0xfc, !PT ;  /* 0x0000000510077212 */ /* 0x000fe400078efcff */
[----:B------:R-:W-:-:S02]  /*0250*/  LEA.HI.X R5, R17, UR5, R6, 0x2, P1 ;  /* 0x0000000511057c11 */ /* 0x000fc400088f1406 */
[----:B------:R-:W-:Y:S01]  /*0260*/  SHF.R.S32.HI R20, RZ, 0x1f, R16 ;  /* 0x0000001fff147819 */ /* 0x000fe20000011410 */
[----:B----4-:R-:W-:Y:S01]  /*0270*/  IMAD.WIDE R16, R17, 0x4, R12 ;  /* 0x0000000411107825 */ /* 0x010fe200078e020c */
[----:B------:R-:W-:-:S03]  /*0280*/  LEA R6, P1, R7, UR4, 0x2 ;  /* 0x0000000407067c11 */ /* 0x000fc6000f8210ff */
[C---:B------:R-:W-:Y:S01]  /*0290*/  IMAD.WIDE R12, R7.reuse, 0x4, R12 ;  /* 0x00000004070c7825 */ /* 0x040fe200078e020c */
[----:B------:R-:W-:Y:S01]  /*02a0*/  LEA.HI.X R7, R7, UR5, R20, 0x2, P1 ;  /* 0x0000000507077c11 */ /* 0x000fe200088f1414 */
[----:B------:R-:W2:Y:S04]  /*02b0*/  @!P0 LDG.E.EL R23, desc[UR6][R2.64+0x8] ;  /* 0x0000080602178981 */ /* 0x000ea8000c2e1900 */
[----:B------:R-:W3:Y:S04]  /*02c0*/  @!P0 LDG.E.EL R22, desc[UR6][R4.64+0x8] ;  /* 0x0000080604168981 */ /* 0x000ee8000c2e1900 */
[----:B------:R-:W4:Y:S04]  /*02d0*/  @!P0 LDG.E.EL R24, desc[UR6][R6.64+0x8] ;  /* 0x0000080606188981 */ /* 0x000f28000c2e1900 */
[----:B------:R1:W5:Y:S04]  /*02e0*/  @!P0 LDG.E.EL R14, desc[UR6][R16.64] ;  /* 0x00000006100e8981 */ /* 0x000368000c2e1900 */
[----:B------:R1:W5:Y:S01]  /*02f0*/  @!P0 LDG.E.EL R18, desc[UR6][R8.64] ;  /* 0x0000000608128981 */ /* 0x000362000c2e1900 */
[----:B------:R-:W-:-:S03]  /*0300*/  IMAD.MOV.U32 R20, RZ, RZ, RZ ;  /* 0x000000ffff147224 */ /* 0x000fc600078e00ff */
[----:B------:R1:W5:Y:S02]  /*0310*/  @!P0 LDG.E.EL R15, desc[UR6][R12.64] ;  /* 0x000000060c0f8981 */ /* 0x000364000c2e1900 */
[----:B-1----:R-:W-:Y:S02]  /*0320*/  IMAD.MOV.U32 R16, RZ, RZ, RZ ;  /* 0x000000ffff107224 */ /* 0x002fe400078e00ff */
[----:B------:R-:W5:Y:S01]  /*0330*/  @!P0 LDG.E.EL R19, desc[UR6][R2.64+0x10] ;  /* 0x0000100602138981 */ /* 0x000f62000c2e1900 */
[----:B0-----:R-:W-:-:S03]  /*0340*/  CS2R R8, SRZ ;  /* 0x0000000000087805 */ /* 0x001fc6000001ff00 */
[----:B------:R-:W5:Y:S01]  /*0350*/  @!P0 LDG.E.EL R16, desc[UR6][R4.64+0x10] ;  /* 0x0000100604108981 */ /* 0x000f62000c2e1900 */
[----:B------:R-:W-:-:S03]  /*0360*/  IMAD.MOV.U32 R12, RZ, RZ, RZ ;  /* 0x000000ffff0c7224 */ /* 0x000fc600078e00ff */
[----:B------:R-:W5:Y:S04]  /*0370*/  @!P0 LDG.E.EL R8, desc[UR6][R6.64+0x10] ;  /* 0x0000100606088981 */ /* 0x000f68000c2e1900 */
[----:B------:R-:W5:Y:S04]  /*0380*/  @!P0 LDG.E.EL R20, desc[UR6][R2.64+0x18] ;  /* 0x0000180602148981 */ /* 0x000f68000c2e1900 */
[----:B------:R-:W5:Y:S04]  /*0390*/  @!P0 LDG.E.EL R12, desc[UR6][R4.64+0x18] ;  /* 0x00001806040c8981 */ /* 0x000f68000c2e1900 */
[----:B------:R0:W5:Y:S01]  /*03a0*/  @!P0 LDG.E.EL R9, desc[UR6][R6.64+0x18] ;  /* 0x0000180606098981 */ /* 0x000162000c2e1900 */
[----:B------:R-:W1:Y:S01]  /*03b0*/  S2UR UR5, SR_CgaCtaId ;  /* 0x00000000000579c3 */ /* 0x000e620000008800 */
[----:B------:R-:W-:Y:S01]  /*03c0*/  UMOV UR4, 0x400 ;  /* 0x0000040000047882 */ /* 0x000fe20000000000 */
[----:B0-----:R-:W-:-:S04]  /*03d0*/  SHF.R.U32.HI R6, RZ, 0x3, R21 ;  /* 0x00000003ff067819 */ /* 0x001fc80000011615 */
[----:B------:R-:W-:Y:S01]  /*03e0*/  LOP3.LUT R7, R6, 0x1c, RZ, 0xc0, !PT ;  /* 0x0000001c06077812 */ /* 0x000fe200078ec0ff */
[----:B------:R-:W-:Y:S01]  /*03f0*/  IMAD.SHL.U32 R6, R10, 0x20, RZ ;  /* 0x000000200a067824 */ /* 0x000fe200078e00ff */
[----:B-1----:R-:W-:Y:S01]  /*0400*/  UPRMT UR4, UR5, 0x654, UR4 ;  /* 0x0000065405047896 */ /* 0x002fe20008000004 */
[----:B------:R-:W-:Y:S02]  /*0410*/  ISETP.GE.AND P1, PT, R21, 0x40, PT ;  /* 0x000000401500780c */ /* 0x000fe40003f26270 */
[----:B--2---:R-:W-:Y:S02]  /*0420*/  SEL R23, R23, RZ, !P0 ;  /* 0x000000ff17177207 */ /* 0x004fe40004000000 */
[----:B---3--:R-:W-:Y:S02]  /*0430*/  SEL R22, R22, RZ, !P0 ;  /* 0x000000ff16167207 */ /* 0x008fe40004000000 */
[----:B----4-:R-:W-:-:S03]  /*0440*/  SEL R24, R24, RZ, !P0 ;  /* 0x000000ff18187207 */ /* 0x010fc60004000000 */
[----:B------:R-:W-:Y:S01]  /*0450*/  FADD R2, R22, R23 ;  /* 0x0000001716027221 */ /* 0x000fe20000000000 */
[----:B-----5:R-:W-:Y:S01]  /*0460*/  SEL R14, R14, RZ, !P0 ;  /* 0x000000ff0e0e7207 */ /* 0x020fe20004000000 */
[----:B------:R-:W-:Y:S01]  /*0470*/  FADD R5, R23, R24 ;  /* 0x0000001817057221 */ /* 0x000fe20000000000 */
[----:B------:R-:W-:Y:S02]  /*0480*/  SEL R13, R18, RZ, !P0 ;  /* 0x000000ff120d7207 */ /* 0x000fe40004000000 */
[----:B------:R-:W-:-:S03]  /*0490*/  SEL R18, R15, RZ, !P0 ;  /* 0x000000ff0f127207 */ /* 0x000fc60004000000 */
[----:B------:R-:W-:Y:S01]  /*04a0*/  FADD R3, R14, R13 ;  /* 0x0000000d0e037221 */ /* 0x000fe20000000000 */
[----:B------:R-:W-:Y:S01]  /*04b0*/  FADD R2, R2, -R5 ;  /* 0x8000000502027221 */ /* 0x000fe20000000000 */
[----:B------:R-:W-:Y:S01]  /*04c0*/  SEL R19, R19, RZ, !P0 ;  /* 0x000000ff13137207 */ /* 0x000fe20004000000 */
[----:B------:R-:W-:Y:S01]  /*04d0*/  FADD R14, R13, R18 ;  /* 0x000000120d0e7221 */ /* 0x000fe20000000000 */
[----:B------:R-:W-:Y:S02]  /*04e0*/  SEL R4, R16, RZ, !P0 ;  /* 0x000000ff10047207 */ /* 0x000fe40004000000 */
[----:B------:R-:W-:Y:S01]  /*04f0*/  SEL R8, R8, RZ, !P0 ;  /* 0x000000ff08087207 */ /* 0x000fe20004000000 */
[----:B------:R-:W-:Y:S01]  /*0500*/  FADD R3, R3, -R14 ;  /* 0x8000000e03037221 */ /* 0x000fe20000000000 */
[----:B------:R-:W-:Y:S01]  /*0510*/  FMUL R2, R2, R2 ;  /* 0x0000000202027220 */ /* 0x000fe20000400000 */
[----:B------:R-:W-:Y:S01]  /*0520*/  FADD R4, R4, R19 ;  /* 0x0000001304047221 */ /* 0x000fe20000000000 */
[----:B------:R-:W-:Y:S01]  /*0530*/  SEL R20, R20, RZ, !P0 ;  /* 0x000000ff14147207 */ /* 0x000fe20004000000 */
[----:B------:R-:W-:Y:S01]  /*0540*/  FADD R5, R19, R8 ;  /* 0x0000000813057221 */ /* 0x000fe20000000000 */
[----:B------:R-:W-:-:S02]  /*0550*/  SEL R12, R12, RZ, !P0 ;  /* 0x000000ff0c0c7207 */ /* 0x000fc40004000000 */
[----:B------:R-:W-:Y:S01]  /*0560*/  SEL R9, R9, RZ, !P0 ;  /* 0x000000ff09097207 */ /* 0x000fe20004000000 */
[----:B------:R-:W-:Y:S02]  /*0570*/  FFMA R3, R3, R3, R2 ;  /* 0x0000000303037223 */ /* 0x000fe40000000002 */
[----:B------:R-:W-:Y:S01]  /*0580*/  FADD R2, R12, R20 ;  /* 0x000000140c027221 */ /* 0x000fe20000000000 */
[----:B------:R-:W-:Y:S01]  /*0590*/  FADD R4, R4, -R5 ;  /* 0x8000000504047221 */ /* 0x000fe20000000000 */
[----:B------:R-:W-:-:S03]  /*05a0*/  FADD R9, R20, R9 ;  /* 0x0000000914097221 */ /* 0x000fc60000000000 */
[----:B------:R-:W-:Y:S01]  /*05b0*/  FFMA R3, R4, R4, R3 ;  /* 0x0000000404037223 */ /* 0x000fe20000000003 */
[----:B------:R-:W-:-:S04]  /*05c0*/  FADD R2, R2, -R9 ;  /* 0x8000000902027221 */ /* 0x000fc80000000000 */
[----:B------:R-:W-:-:S05]  /*05d0*/  FFMA R3, R2, R2, R3 ;  /* 0x0000000202037223 */ /* 0x000fca0000000003 */
[----:B------:R-:W-:-:S05]  /*05e0*/  FSEL R3, R3, RZ, !P0 ;  /* 0x000000ff03037208 */ /* 0x000fca0004000000 */
[----:B------:R-:W0:Y:S02]  /*05f0*/  SHFL.BFLY PT, R2, R3, 0x10, 0x1f ;  /* 0x0e001f0003027f89 */ /* 0x000e2400000e0000 */
[----:B0-----:R-:W-:-:S05]  /*0600*/  FADD R4, R3, R2 ;  /* 0x0000000203047221 */ /* 0x001fca0000000000 */
[----:B------:R-:W0:Y:S01]  /*0610*/  SHFL.BFLY PT, R5, R4, 0x8, 0x1f ;  /* 0x0d001f0004057f89 */ /* 0x000e2200000e0000 */
[----:B------:R-:W-:-:S04]  /*0620*/  LOP3.LUT R2, R21, 0x1f, RZ, 0xc0, !PT ;  /* 0x0000001f15027812 */ /* 0x000fc800078ec0ff */
[----:B------:R-:W-:Y:S02]  /*0630*/  ISETP.GE.U32.AND P0, PT, R2, 0x8, PT ;  /* 0x000000080200780c */ /* 0x000fe40003f06070 */
[----:B------:R-:W-:Y:S01]  /*0640*/  LOP3.LUT R3, R6, R7, RZ, 0xfc, !PT ;  /* 0x0000000706037212 */ /* 0x000fe200078efcff */
[----:B0-----:R-:W-:-:S10]  /*0650*/  FADD R12, R4, R5 ;  /* 0x00000005040c7221 */ /* 0x001fd40000000000 */
[----:B------:R-:W-:Y:S01]  /*0660*/  @!P0 STS [R3+UR4], R12 ;  /* 0x0000000c03008988 */ /* 0x000fe20008000804 */
[----:B------:R-:W-:Y:S01]  /*0670*/  LEA R4, R21, UR4, 0x2 ;  /* 0x0000000415047c11 */ /* 0x000fe2000f8e10ff */
[----:B------:R-:W-:Y:S06]  /*0680*/  BAR.SYNC.DEFER_BLOCKING 0x0 ;  /* 0x0000000000007b1d */ /* 0x000fec0000010000 */
[----:B------:R-:W0:Y:S04]  /*0690*/  @!P1 LDS R11, [R4] ;  /* 0x00000000040b9984 */ /* 0x000e280000000800 */
[----:B0-----:R-:W0:Y:S02]  /*06a0*/  SHFL.BFLY PT, R2, R11, 0x4, 0x1f ;  /* 0x0c801f000b027f89 */ /* 0x001e2400000e0000 */
[----:B0-----:R-:W-:-:S05]  /*06b0*/  FADD R5, R11, R2 ;  /* 0x000000020b057221 */ /* 0x001fca0000000000 */
[----:B------:R-:W0:Y:S01]  /*06c0*/  SHFL.BFLY PT, R2, R5, 0x2, 0x1f ;  /* 0x0c401f0005027f89 */ /* 0x000e2200000e0000 */
[----:B------:R-:W-:Y:S01]  /*06d0*/  ISETP.NE.AND P0, PT, R10, RZ, PT ;  /* 0x000000ff0a00720c */ /* 0x000fe20003f05270 */
[----:B0-----:R-:W-:-:S05]  /*06e0*/  FADD R8, R5, R2 ;  /* 0x0000000205087221 */ /* 0x001fca0000000000 */
[----:B------:R-:W0:Y:S01]  /*06f0*/  SHFL.BFLY PT, R9, R8, 0x1, 0x1f ;  /* 0x0c201f0008097f89 */ /* 0x000e2200000e0000 */
[----:B------:R-:W-:Y:S02]  /*0700*/  ISETP.LT.AND P0, PT, R21, 0x40, !P0 ;  /* 0x000000401500780c */ /* 0x000fe40004701270 */
[----:B------:R-:W-:-:S04]  /*0710*/  SHF.R.U32.HI R2, RZ, 0x3, R21 ;  /* 0x00000003ff027819 */ /* 0x000fc80000011615 */
[----:B------:R-:W-:-:S04]  /*0720*/  SGXT.U32 R2, R2, 0x2 ;  /* 0x000000020202781a */ /* 0x000fc80000000000 */
[----:B------:R-:W-:Y:S01]  /*0730*/  LOP3.LUT P1, RZ, R7, R2, RZ, 0xfc, !PT ;  /* 0x0000000207ff7212 */ /* 0x000fe2000782fcff */
[----:B0-----:R-:W-:-:S05]  /*0740*/  FADD R9, R8, R9 ;  /* 0x0000000908097221 */ /* 0x001fca0000000000 */
[----:B------:R0:W-:Y:S01]  /*0750*/  @P0 STS [R4], R9 ;  /* 0x0000000904000388 */ /* 0x0001e20000000800 */
[----:B------:R-:W-:Y:S01]  /*0760*/  BAR.SYNC.DEFER_BLOCKING 0x0 ;  /* 0x0000000000007b1d */ /* 0x000fe20000010000 */
[----:B------:R-:W-:-:S13]  /*0770*/  ISETP.LT.AND P1, PT, R0, 0x80, !P1 ;  /* 0x000000800000780c */ /* 0x000fda0004f21270 */
[----:B0-----:R-:W-:Y:S05]  /*0780*/  @!P1 EXIT ;  /* 0x000000000000994d */ /* 0x001fea0003800000 */
[----:B------:R-:W0:Y:S01]  /*0790*/  LDS R5, [R6+UR4] ;  /* 0x0000000406057984 */ /* 0x000e220008000800 */
[----:B------:R-:W1:Y:S02]  /*07a0*/  LDC.64 R2, c[0x0][0x220] ;  /* 0x00008800ff027b82 */ /* 0x000e640000000a00 */
[----:B-1----:R-:W-:-:S05]  /*07b0*/  IMAD.WIDE R2, R0, 0x4, R2 ;  /* 0x0000000400027825 */ /* 0x002fca00078e0202 */
[----:B0-----:R-:W-:Y:S01]  /*07c0*/  STG.E desc[UR6][R2.64], R5 ;  /* 0x0000000502007986 */ /* 0x001fe2000c101906 */
[----:B------:R-:W-:Y:S05]  /*07d0*/  EXIT ;  /* 0x000000000000794d */ /* 0x000fea0003800000 */
.L_x_0:
[----:B------:R-:W-:-:S00]  /*07e0*/  BRA `(.L_x_0) ;  /* 0xfffffffc00fc7947 */ /* 0x000fc0000383ffff */
[----:B------:R-:W-:-:S00]  /*07f0*/  NOP ;  /* 0x0000000000007918 */ /* 0x000fc00000000000 */
        /* <DEDUP_REMOVED lines=8> */
.L_x_1:


//--------------------- .nv.shared.triton_per_fused_mean_pow_sub_29 --------------------------
	.section	.nv.shared.triton_per_fused_mean_pow_sub_29,"aw",@nobits
	.sectionflags	@""
	.align	16
	.zero		1024


//--------------------- .nv.constant0.triton_per_fused_mean_pow_sub_29 --------------------------
	.section	.nv.constant0.triton_per_fused_mean_pow_sub_29,"a",@progbits
	.sectionflags	@""
	.align	4
.nv.constant0.triton_per_fused_mean_pow_sub_29:
	.zero		560
